//
// Generated by NVIDIA NVVM Compiler
//
// Compiler Build ID: CL-36424714
// Cuda compilation tools, release 13.0, V13.0.88
// Based on NVVM 20.0.0
//

.version 9.0
.target sm_100
.address_size 64

	// .globl	_Z12histo_kernelPjS_jj
.extern .shared .align 16 .b8 histo_private[];

.visible .entry _Z12histo_kernelPjS_jj(
	.param .u64 .ptr .align 1 _Z12histo_kernelPjS_jj_param_0,
	.param .u64 .ptr .align 1 _Z12histo_kernelPjS_jj_param_1,
	.param .u32 _Z12histo_kernelPjS_jj_param_2,
	.param .u32 _Z12histo_kernelPjS_jj_param_3
)
{
	.reg .pred 	%p<15>;
	.reg .b32 	%r<100>;
	.reg .b64 	%rd<21>;

	ld.param.u64 	%rd7, [_Z12histo_kernelPjS_jj_param_0];
	ld.param.u64 	%rd8, [_Z12histo_kernelPjS_jj_param_1];
	ld.param.u32 	%r31, [_Z12histo_kernelPjS_jj_param_2];
	ld.param.u32 	%r32, [_Z12histo_kernelPjS_jj_param_3];
	cvta.to.global.u64 	%rd1, %rd8;
	mov.u32 	%r99, %tid.x;
	mov.u32 	%r2, %ntid.x;
	setp.ge.u32 	%p1, %r99, %r32;
	@%p1 bra 	$L__BB0_7;
	add.s32 	%r33, %r99, %r2;
	max.u32 	%r34, %r32, %r33;
	setp.lt.u32 	%p2, %r33, %r32;
	selp.u32 	%r35, 1, 0, %p2;
	add.s32 	%r36, %r33, %r35;
	sub.s32 	%r37, %r34, %r36;
	div.u32 	%r38, %r37, %r2;
	add.s32 	%r3, %r38, %r35;
	and.b32  	%r39, %r3, 3;
	setp.eq.s32 	%p3, %r39, 3;
	mov.u32 	%r94, %r99;
	@%p3 bra 	$L__BB0_4;
	add.s32 	%r40, %r3, 1;
	and.b32  	%r41, %r40, 3;
	shl.b32 	%r42, %r99, 2;
	mov.u32 	%r43, histo_private;
	add.s32 	%r92, %r43, %r42;
	shl.b32 	%r5, %r2, 2;
	neg.s32 	%r91, %r41;
	mad.lo.s32 	%r94, %r2, %r41, %r99;
$L__BB0_3:
	.pragma "nounroll";
	mov.b32 	%r44, 0;
	st.shared.u32 	[%r92], %r44;
	add.s32 	%r92, %r92, %r5;
	add.s32 	%r91, %r91, 1;
	setp.ne.s32 	%p4, %r91, 0;
	@%p4 bra 	$L__BB0_3;
$L__BB0_4:
	setp.lt.u32 	%p5, %r3, 3;
	@%p5 bra 	$L__BB0_7;
	mov.u32 	%r46, histo_private;
	shl.b32 	%r49, %r2, 2;
$L__BB0_6:
	shl.b32 	%r45, %r94, 2;
	add.s32 	%r47, %r46, %r45;
	mov.b32 	%r48, 0;
	st.shared.u32 	[%r47], %r48;
	add.s32 	%r50, %r47, %r49;
	st.shared.u32 	[%r50], %r48;
	add.s32 	%r51, %r50, %r49;
	st.shared.u32 	[%r51], %r48;
	add.s32 	%r52, %r51, %r49;
	st.shared.u32 	[%r52], %r48;
	add.s32 	%r94, %r49, %r94;
	setp.lt.u32 	%p6, %r94, %r32;
	@%p6 bra 	$L__BB0_6;
$L__BB0_7:
	bar.sync 	0;
	mov.u32 	%r53, %ctaid.x;
	mad.lo.s32 	%r95, %r53, %r2, %r99;
	setp.ge.u32 	%p7, %r95, %r31;
	@%p7 bra 	$L__BB0_10;
	cvta.to.global.u64 	%rd2, %rd7;
	mov.u32 	%r54, %nctaid.x;
	mul.lo.s32 	%r16, %r2, %r54;
	mov.u32 	%r57, histo_private;
$L__BB0_9:
	mul.wide.s32 	%rd9, %r95, 4;
	add.s64 	%rd10, %rd2, %rd9;
	ld.global.u32 	%r55, [%rd10];
	shl.b32 	%r56, %r55, 2;
	add.s32 	%r58, %r57, %r56;
	atom.shared.add.u32 	%r59, [%r58], 1;
	add.s32 	%r95, %r95, %r16;
	setp.lt.u32 	%p8, %r95, %r31;
	@%p8 bra 	$L__BB0_9;
$L__BB0_10:
	setp.ge.u32 	%p9, %r99, %r32;
	bar.sync 	0;
	@%p9 bra 	$L__BB0_17;
	add.s32 	%r60, %r99, %r2;
	max.u32 	%r61, %r32, %r60;
	setp.lt.u32 	%p10, %r60, %r32;
	selp.u32 	%r62, 1, 0, %p10;
	add.s32 	%r63, %r60, %r62;
	sub.s32 	%r64, %r61, %r63;
	div.u32 	%r65, %r64, %r2;
	add.s32 	%r19, %r65, %r62;
	and.b32  	%r66, %r19, 3;
	setp.eq.s32 	%p11, %r66, 3;
	@%p11 bra 	$L__BB0_14;
	add.s32 	%r67, %r19, 1;
	and.b32  	%r68, %r67, 3;
	shl.b32 	%r69, %r99, 2;
	mov.u32 	%r70, histo_private;
	add.s32 	%r97, %r70, %r69;
	shl.b32 	%r21, %r2, 2;
	mul.wide.u32 	%rd11, %r99, 4;
	add.s64 	%rd20, %rd1, %rd11;
	mul.wide.u32 	%rd4, %r2, 4;
	neg.s32 	%r96, %r68;
	mad.lo.s32 	%r99, %r2, %r68, %r99;
$L__BB0_13:
	.pragma "nounroll";
	ld.shared.u32 	%r71, [%r97];
	atom.global.add.u32 	%r72, [%rd20], %r71;
	add.s32 	%r97, %r97, %r21;
	add.s64 	%rd20, %rd20, %rd4;
	add.s32 	%r96, %r96, 1;
	setp.ne.s32 	%p12, %r96, 0;
	@%p12 bra 	$L__BB0_13;
$L__BB0_14:
	setp.lt.u32 	%p13, %r19, 3;
	@%p13 bra 	$L__BB0_17;
	mov.u32 	%r74, histo_private;
	shl.b32 	%r79, %r2, 2;
$L__BB0_16:
	mul.wide.u32 	%rd12, %r99, 4;
	add.s64 	%rd13, %rd1, %rd12;
	shl.b32 	%r73, %r99, 2;
	add.s32 	%r75, %r74, %r73;
	ld.shared.u32 	%r76, [%r75];
	atom.global.add.u32 	%r77, [%rd13], %r76;
	add.s32 	%r78, %r99, %r2;
	mul.wide.u32 	%rd14, %r78, 4;
	add.s64 	%rd15, %rd1, %rd14;
	add.s32 	%r80, %r75, %r79;
	ld.shared.u32 	%r81, [%r80];
	atom.global.add.u32 	%r82, [%rd15], %r81;
	add.s32 	%r83, %r78, %r2;
	mul.wide.u32 	%rd16, %r83, 4;
	add.s64 	%rd17, %rd1, %rd16;
	add.s32 	%r84, %r80, %r79;
	ld.shared.u32 	%r85, [%r84];
	atom.global.add.u32 	%r86, [%rd17], %r85;
	add.s32 	%r87, %r83, %r2;
	mul.wide.u32 	%rd18, %r87, 4;
	add.s64 	%rd19, %rd1, %rd18;
	add.s32 	%r88, %r84, %r79;
	ld.shared.u32 	%r89, [%r88];
	atom.global.add.u32 	%r90, [%rd19], %r89;
	add.s32 	%r99, %r87, %r2;
	setp.lt.u32 	%p14, %r99, %r32;
	@%p14 bra 	$L__BB0_16;
$L__BB0_17:
	ret;

}


// ===== COMPILED SASS (sm_100) =====

	.target	sm_100

	.elftype	@"ET_EXEC"


//--------------------- .note.nv.tkinfo           --------------------------
	.section	.note.nv.tkinfo,"",@"SHT_NOTE"
	.sectionflags	@"SHF_NOTE_NV_TKINFO"
	.tkinfo
        /*0018*/ 	.word	0x00000002
        /*0030*/ 	.string	""
        /*0030*/ 	.string	"ptxas"
        /*0030*/ 	.string	"Cuda compilation tools, release 13.0, V13.0.88"
        /*0030*/ 	.string	"Build cuda_13.0.r13.0/compiler.36424714_0"
        /*0030*/ 	.string	"-arch sm_100 -m 64 "



//--------------------- .note.nv.cuinfo           --------------------------
	.section	.note.nv.cuinfo,"",@"SHT_NOTE"
	.sectionflags	@"SHF_NOTE_NV_CUINFO"
        /*0018*/ 	.short	0x0002
        /*001a*/ 	.short	0x0064
        /*001c*/ 	.short	0x0082
	.zero		2


//--------------------- .nv.info                  --------------------------
	.section	.nv.info,"",@"SHT_CUDA_INFO"
	.align	4


	//----- nvinfo : EIATTR_REGCOUNT
	.align		4
        /*0000*/ 	.byte	0x04, 0x2f
        /*0002*/ 	.short	(.L_1 - .L_0)
	.align		4
.L_0:
        /*0004*/ 	.word	index@(_Z12histo_kernelPjS_jj)
        /*0008*/ 	.word	0x0000001a


	//----- nvinfo : EIATTR_FRAME_SIZE
	.align		4
.L_1:
        /*000c*/ 	.byte	0x04, 0x11
        /*000e*/ 	.short	(.L_3 - .L_2)
	.align		4
.L_2:
        /*0010*/ 	.word	index@(_Z12histo_kernelPjS_jj)
        /*0014*/ 	.word	0x00000000


	//----- nvinfo : EIATTR_MIN_STACK_SIZE
	.align		4
.L_3:
        /*0018*/ 	.byte	0x04, 0x12
        /*001a*/ 	.short	(.L_5 - .L_4)
	.align		4
.L_4:
        /*001c*/ 	.word	index@(_Z12histo_kernelPjS_jj)
        /*0020*/ 	.word	0x00000000
.L_5:


//--------------------- .nv.compat                --------------------------
	.section	.nv.compat,"",@"SHT_CUDA_COMPAT_INFO"
	.align	4
        /*0000*/ 	.byte	0x02, 0x09, 0x00, 0x00, 0x02, 0x02, 0x01, 0x00, 0x02, 0x05, 0x05, 0x00, 0x03, 0x07, 0x01, 0x01
        /*0010*/ 	.byte	0x02, 0x03, 0x00, 0x00, 0x02, 0x06, 0x01, 0x00, 0x04, 0x0b, 0x08, 0x00, 0x09, 0x00, 0x00, 0x00
        /*0020*/ 	.byte	0x00, 0x00, 0x00, 0x00


//--------------------- .nv.info._Z12histo_kernelPjS_jj --------------------------
	.section	.nv.info._Z12histo_kernelPjS_jj,"",@"SHT_CUDA_INFO"
	.sectionflags	@""
	.align	4


	//----- nvinfo : EIATTR_CUDA_API_VERSION
	.align		4
        /*0000*/ 	.byte	0x04, 0x37
        /*0002*/ 	.short	(.L_7 - .L_6)
.L_6:
        /*0004*/ 	.word	0x00000082


	//----- nvinfo : EIATTR_KPARAM_INFO
	.align		4
.L_7:
        /*0008*/ 	.byte	0x04, 0x17
        /*000a*/ 	.short	(.L_9 - .L_8)
.L_8:
        /*000c*/ 	.word	0x00000000
        /*0010*/ 	.short	0x0003
        /*0012*/ 	.short	0x0014
        /*0014*/ 	.byte	0x00, 0xf0, 0x11, 0x00


	//----- nvinfo : EIATTR_KPARAM_INFO
	.align		4
.L_9:
        /*0018*/ 	.byte	0x04, 0x17
        /*001a*/ 	.short	(.L_11 - .L_10)
.L_10:
        /*001c*/ 	.word	0x00000000
        /*0020*/ 	.short	0x0002
        /*0022*/ 	.short	0x0010
        /*0024*/ 	.byte	0x00, 0xf0, 0x11, 0x00


	//----- nvinfo : EIATTR_KPARAM_INFO
	.align		4
.L_11:
        /*0028*/ 	.byte	0x04, 0x17
        /*002a*/ 	.short	(.L_13 - .L_12)
.L_12:
        /*002c*/ 	.word	0x00000000
        /*0030*/ 	.short	0x0001
        /*0032*/ 	.short	0x0008
        /*0034*/ 	.byte	0x00, 0xf5, 0x21, 0x00


	//----- nvinfo : EIATTR_KPARAM_INFO
	.align		4
.L_13:
        /*0038*/ 	.byte	0x04, 0x17
        /*003a*/ 	.short	(.L_15 - .L_14)
.L_14:
        /*003c*/ 	.word	0x00000000
        /*0040*/ 	.short	0x0000
        /*0042*/ 	.short	0x0000
        /*0044*/ 	.byte	0x00, 0xf5, 0x21, 0x00


	//----- nvinfo : EIATTR_SPARSE_MMA_MASK
	.align		4
.L_15:
        /*0048*/ 	.byte	0x03, 0x50
        /*004a*/ 	.short	0x0000


	//----- nvinfo : EIATTR_MAXREG_COUNT
	.align		4
        /*004c*/ 	.byte	0x03, 0x1b
        /*004e*/ 	.short	0x00ff


	//----- nvinfo : EIATTR_NUM_BARRIERS
	.align		4
        /*0050*/ 	.byte	0x02, 0x4c
        /*0052*/ 	.byte	0x01
	.zero		1


	//----- nvinfo : EIATTR_MERCURY_ISA_VERSION
	.align		4
        /*0054*/ 	.byte	0x03, 0x5f
        /*0056*/ 	.short	0x0101


	//----- nvinfo : EIATTR_VRC_CTA_INIT_COUNT
	.align		4
        /*0058*/ 	.byte	0x02, 0x4a
	.zero		1
	.zero		1


	//----- nvinfo : EIATTR_EXIT_INSTR_OFFSETS
	.align		4
        /*005c*/ 	.byte	0x04, 0x1c
        /*005e*/ 	.short	(.L_17 - .L_16)


	//   ....[0]....
.L_16:
        /*0060*/ 	.word	0x000005b0


	//   ....[1]....
        /*0064*/ 	.word	0x000008b0


	//   ....[2]....
        /*0068*/ 	.word	0x00000a60


	//----- nvinfo : EIATTR_CRS_STACK_SIZE
	.align		4
.L_17:
        /*006c*/ 	.byte	0x04, 0x1e
        /*006e*/ 	.short	(.L_19 - .L_18)
.L_18:
        /*0070*/ 	.word	0x00000000


	//----- nvinfo : EIATTR_CBANK_PARAM_SIZE
	.align		4
.L_19:
        /*0074*/ 	.byte	0x03, 0x19
        /*0076*/ 	.short	0x0018


	//----- nvinfo : EIATTR_PARAM_CBANK
	.align		4
        /*0078*/ 	.byte	0x04, 0x0a
        /*007a*/ 	.short	(.L_21 - .L_20)
	.align		4
.L_20:
        /*007c*/ 	.word	index@(.nv.constant0._Z12histo_kernelPjS_jj)
        /*0080*/ 	.short	0x0380
        /*0082*/ 	.short	0x0018


	//----- nvinfo : EIATTR_SW_WAR
	.align		4
.L_21:
        /*0084*/ 	.byte	0x04, 0x36
        /*0086*/ 	.short	(.L_23 - .L_22)
.L_22:
        /*0088*/ 	.word	0x00000008
.L_23:


//--------------------- .nv.callgraph             --------------------------
	.section	.nv.callgraph,"",@"SHT_CUDA_CALLGRAPH"
	.align	4
	.sectionentsize	8
	.align		4
        /*0000*/ 	.word	0x00000000
	.align		4
        /*0004*/ 	.word	0xffffffff
	.align		4
        /*0008*/ 	.word	0x00000000
	.align		4
        /*000c*/ 	.word	0xfffffffe
	.align		4
        /*0010*/ 	.word	0x00000000
	.align		4
        /*0014*/ 	.word	0xfffffffd
	.align		4
        /*0018*/ 	.word	0x00000000
	.align		4
        /*001c*/ 	.word	0xfffffffc


//--------------------- .text._Z12histo_kernelPjS_jj --------------------------
	.section	.text._Z12histo_kernelPjS_jj,"ax",@progbits
	.align	128
        .global         _Z12histo_kernelPjS_jj
        .type           _Z12histo_kernelPjS_jj,@function
        .size           _Z12histo_kernelPjS_jj,(.L_x_14 - _Z12histo_kernelPjS_jj)
        .other          _Z12histo_kernelPjS_jj,@"STO_CUDA_ENTRY STV_DEFAULT"
_Z12histo_kernelPjS_jj:
.text._Z12histo_kernelPjS_jj:
[----:B------:R-:W-:Y:S01]  /*0000*/  LDC R1, c[0x0][0x37c] ;  /* 0x0000df00ff017b82 */ /* 0x000fe20000000800 */
[----:B------:R-:W0:Y:S01]  /*0010*/  S2R R3, SR_TID.X ;  /* 0x0000000000037919 */ /* 0x000e220000002100 */
[----:B------:R-:W0:Y:S06]  /*0020*/  LDCU UR8, c[0x0][0x394] ;  /* 0x00007280ff0877ac */ /* 0x000e2c0008000800 */
[----:B------:R-:W1:Y:S01]  /*0030*/  LDC R0, c[0x0][0x360] ;  /* 0x0000d800ff007b82 */ /* 0x000e620000000800 */
[----:B------:R-:W-:Y:S01]  /*0040*/  BSSY.RECONVERGENT B0, `(.L_x_0) ;  /* 0x000003e000007945 */ /* 0x000fe20003800200 */
[----:B0-----:R-:W-:-:S13]  /*0050*/  ISETP.GE.U32.AND P0, PT, R3, UR8, PT ;  /* 0x0000000803007c0c */ /* 0x001fda000bf06070 */
[----:B------:R-:W-:Y:S05]  /*0060*/  @P0 BRA `(.L_x_1) ;  /* 0x0000000000ec0947 */ /* 0x000fea0003800000 */
[----:B-1----:R-:W0:Y:S01]  /*0070*/  I2F.U32.RP R8, R0 ;  /* 0x0000000000087306 */ /* 0x002e220000209000 */
[----:B------:R-:W-:Y:S01]  /*0080*/  IMAD.IADD R2, R3, 0x1, R0 ;  /* 0x0000000103027824 */ /* 0x000fe200078e0200 */
[----:B------:R-:W-:Y:S01]  /*0090*/  ISETP.NE.U32.AND P2, PT, R0, RZ, PT ;  /* 0x000000ff0000720c */ /* 0x000fe20003f45070 */
[----:B------:R-:W-:Y:S03]  /*00a0*/  BSSY.RECONVERGENT B1, `(.L_x_2) ;  /* 0x0000028000017945 */ /* 0x000fe60003800200 */
[C---:B------:R-:W-:Y:S02]  /*00b0*/  ISETP.GE.U32.AND P0, PT, R2.reuse, UR8, PT ;  /* 0x0000000802007c0c */ /* 0x040fe4000bf06070 */
[----:B------:R-:W-:Y:S02]  /*00c0*/  VIMNMX.U32 R7, PT, PT, R2, UR8, !PT ;  /* 0x0000000802077c48 */ /* 0x000fe4000ffe0000 */
[----:B------:R-:W-:-:S04]  /*00d0*/  SEL R6, RZ, 0x1, P0 ;  /* 0x00000001ff067807 */ /* 0x000fc80000000000 */
[----:B------:R-:W-:Y:S01]  /*00e0*/  IADD3 R7, PT, PT, R7, -R2, -R6 ;  /* 0x8000000207077210 */ /* 0x000fe20007ffe806 */
[----:B0-----:R-:W0:Y:S02]  /*00f0*/  MUFU.RCP R8, R8 ;  /* 0x0000000800087308 */ /* 0x001e240000001000 */
[----:B0-----:R-:W-:-:S06]  /*0100*/  VIADD R4, R8, 0xffffffe ;  /* 0x0ffffffe08047836 */ /* 0x001fcc0000000000 */
[----:B------:R0:W1:Y:S02]  /*0110*/  F2I.FTZ.U32.TRUNC.NTZ R5, R4 ;  /* 0x0000000400057305 */ /* 0x000064000021f000 */
[----:B0-----:R-:W-:Y:S02]  /*0120*/  HFMA2 R4, -RZ, RZ, 0, 0 ;  /* 0x00000000ff047431 */ /* 0x001fe400000001ff */
[----:B-1----:R-:W-:-:S04]  /*0130*/  IMAD.MOV R9, RZ, RZ, -R5 ;  /* 0x000000ffff097224 */ /* 0x002fc800078e0a05 */
[----:B------:R-:W-:-:S04]  /*0140*/  IMAD R9, R9, R0, RZ ;  /* 0x0000000009097224 */ /* 0x000fc800078e02ff */
[----:B------:R-:W-:-:S06]  /*0150*/  IMAD.HI.U32 R8, R5, R9, R4 ;  /* 0x0000000905087227 */ /* 0x000fcc00078e0004 */
[----:B------:R-:W-:-:S04]  /*0160*/  IMAD.HI.U32 R5, R8, R7, RZ ;  /* 0x0000000708057227 */ /* 0x000fc800078e00ff */
[----:B------:R-:W-:-:S04]  /*0170*/  IMAD.MOV R2, RZ, RZ, -R5 ;  /* 0x000000ffff027224 */ /* 0x000fc800078e0a05 */
[----:B------:R-:W-:-:S05]  /*0180*/  IMAD R7, R0, R2, R7 ;  /* 0x0000000200077224 */ /* 0x000fca00078e0207 */
[----:B------:R-:W-:-:S13]  /*0190*/  ISETP.GE.U32.AND P0, PT, R7, R0, PT ;  /* 0x000000000700720c */ /* 0x000fda0003f06070 */
[----:B------:R-:W-:Y:S02]  /*01a0*/  @P0 IMAD.IADD R7, R7, 0x1, -R0 ;  /* 0x0000000107070824 */ /* 0x000fe400078e0a00 */
[----:B------:R-:W-:-:S03]  /*01b0*/  @P0 VIADD R5, R5, 0x1 ;  /* 0x0000000105050836 */ /* 0x000fc60000000000 */
[----:B------:R-:W-:-:S13]  /*01c0*/  ISETP.GE.U32.AND P1, PT, R7, R0, PT ;  /* 0x000000000700720c */ /* 0x000fda0003f26070 */
[----:B------:R-:W-:Y:S02]  /*01d0*/  @P1 IADD3 R5, PT, PT, R5, 0x1, RZ ;  /* 0x0000000105051810 */ /* 0x000fe40007ffe0ff */
[----:B------:R-:W-:-:S05]  /*01e0*/  @!P2 LOP3.LUT R5, RZ, R0, RZ, 0x33, !PT ;  /* 0x00000000ff05a212 */ /* 0x000fca00078e33ff */
[----:B------:R-:W-:Y:S02]  /*01f0*/  IMAD.IADD R2, R6, 0x1, R5 ;  /* 0x0000000106027824 */ /* 0x000fe400078e0205 */
[----:B------:R-:W-:-:S03]  /*0200*/  IMAD.MOV.U32 R5, RZ, RZ, R3 ;  /* 0x000000ffff057224 */ /* 0x000fc600078e0003 */
[C---:B------:R-:W-:Y:S02]  /*0210*/  LOP3.LUT R4, R2.reuse, 0x3, RZ, 0xc0, !PT ;  /* 0x0000000302047812 */ /* 0x040fe400078ec0ff */
[----:B------:R-:W-:Y:S02]  /*0220*/  ISETP.GE.U32.AND P1, PT, R2, 0x3, PT ;  /* 0x000000030200780c */ /* 0x000fe40003f26070 */
[----:B------:R-:W-:-:S13]  /*0230*/  ISETP.NE.AND P0, PT, R4, 0x3, PT ;  /* 0x000000030400780c */ /* 0x000fda0003f05270 */
[----:B------:R-:W-:Y:S05]  /*0240*/  @!P0 BRA `(.L_x_3) ;  /* 0x0000000000348947 */ /* 0x000fea0003800000 */
[----:B------:R-:W0:Y:S01]  /*0250*/  S2UR UR5, SR_CgaCtaId ;  /* 0x00000000000579c3 */ /* 0x000e220000008800 */
[----:B------:R-:W-:Y:S01]  /*0260*/  VIADD R2, R2, 0x1 ;  /* 0x0000000102027836 */ /* 0x000fe20000000000 */
[----:B------:R-:W-:-:S04]  /*0270*/  UMOV UR4, 0x400 ;  /* 0x0000040000047882 */ /* 0x000fc80000000000 */
[----:B------:R-:W-:-:S05]  /*0280*/  LOP3.LUT R2, R2, 0x3, RZ, 0xc0, !PT ;  /* 0x0000000302027812 */ /* 0x000fca00078ec0ff */
[C---:B------:R-:W-:Y:S01]  /*0290*/  IMAD R5, R2.reuse, R0, R3 ;  /* 0x0000000002057224 */ /* 0x040fe200078e0203 */
[----:B------:R-:W-:Y:S01]  /*02a0*/  IADD3 R2, PT, PT, -R2, RZ, RZ ;  /* 0x000000ff02027210 */ /* 0x000fe20007ffe1ff */
[----:B0-----:R-:W-:-:S06]  /*02b0*/  ULEA UR4, UR5, UR4, 0x18 ;  /* 0x0000000405047291 */ /* 0x001fcc000f8ec0ff */
[----:B------:R-:W-:-:S07]  /*02c0*/  LEA R7, R3, UR4, 0x2 ;  /* 0x0000000403077c11 */ /* 0x000fce000f8e10ff */
.L_x_4:
[----:B------:R-:W-:Y:S01]  /*02d0*/  VIADD R2, R2, 0x1 ;  /* 0x0000000102027836 */ /* 0x000fe20000000000 */
[----:B------:R0:W-:Y:S04]  /*02e0*/  STS [R7], RZ ;  /* 0x000000ff07007388 */ /* 0x0001e80000000800 */
[----:B------:R-:W-:Y:S01]  /*02f0*/  ISETP.NE.AND P0, PT, R2, RZ, PT ;  /* 0x000000ff0200720c */ /* 0x000fe20003f05270 */
[----:B0-----:R-:W-:-:S12]  /*0300*/  IMAD R7, R0, 0x4, R7 ;  /* 0x0000000400077824 */ /* 0x001fd800078e0207 */
[----:B------:R-:W-:Y:S05]  /*0310*/  @P0 BRA `(.L_x_4) ;  /* 0xfffffffc00ec0947 */ /* 0x000fea000383ffff */
.L_x_3:
[----:B------:R-:W-:Y:S05]  /*0320*/  BSYNC.RECONVERGENT B1 ;  /* 0x0000000000017941 */ /* 0x000fea0003800200 */
.L_x_2:
[----:B------:R-:W-:Y:S05]  /*0330*/  @!P1 BRA `(.L_x_1) ;  /* 0x0000000000389947 */ /* 0x000fea0003800000 */
[----:B------:R-:W0:Y:S01]  /*0340*/  S2R R7, SR_CgaCtaId ;  /* 0x0000000000077919 */ /* 0x000e220000008800 */
[----:B------:R-:W-:-:S04]  /*0350*/  MOV R2, 0x400 ;  /* 0x0000040000027802 */ /* 0x000fc80000000f00 */
[----:B0-----:R-:W-:-:S07]  /*0360*/  LEA R4, R7, R2, 0x18 ;  /* 0x0000000207047211 */ /* 0x001fce00078ec0ff */
.L_x_5:
[----:B0-----:R-:W-:Y:S01]  /*0370*/  IMAD R7, R5, 0x4, R4 ;  /* 0x0000000405077824 */ /* 0x001fe200078e0204 */
[----:B------:R-:W-:-:S04]  /*0380*/  LEA R5, R0, R5, 0x2 ;  /* 0x0000000500057211 */ /* 0x000fc800078e10ff */
[----:B------:R-:W-:Y:S01]  /*0390*/  LEA R9, R0, R7, 0x2 ;  /* 0x0000000700097211 */ /* 0x000fe200078e10ff */
[----:B------:R0:W-:Y:S01]  /*03a0*/  STS [R7], RZ ;  /* 0x000000ff07007388 */ /* 0x0001e20000000800 */
[----:B------:R-:W-:-:S03]  /*03b0*/  ISETP.GE.U32.AND P0, PT, R5, UR8, PT ;  /* 0x0000000805007c0c */ /* 0x000fc6000bf06070 */
[C---:B------:R-:W-:Y:S01]  /*03c0*/  IMAD R11, R0.reuse, 0x4, R9 ;  /* 0x00000004000b7824 */ /* 0x040fe200078e0209 */
[----:B------:R0:W-:Y:S03]  /*03d0*/  STS [R9], RZ ;  /* 0x000000ff09007388 */ /* 0x0001e60000000800 */
[----:B------:R-:W-:Y:S01]  /*03e0*/  IMAD R2, R0, 0x4, R11 ;  /* 0x0000000400027824 */ /* 0x000fe200078e020b */
[----:B------:R0:W-:Y:S04]  /*03f0*/  STS [R11], RZ ;  /* 0x000000ff0b007388 */ /* 0x0001e80000000800 */
[----:B------:R0:W-:Y:S01]  /*0400*/  STS [R2], RZ ;  /* 0x000000ff02007388 */ /* 0x0001e20000000800 */
[----:B------:R-:W-:Y:S05]  /*0410*/  @!P0 BRA `(.L_x_5) ;  /* 0xfffffffc00d48947 */ /* 0x000fea000383ffff */
.L_x_1:
[----:B------:R-:W-:Y:S05]  /*0420*/  BSYNC.RECONVERGENT B0 ;  /* 0x0000000000007941 */ /* 0x000fea0003800200 */
.L_x_0:
[----:B------:R-:W0:Y:S01]  /*0430*/  S2UR UR4, SR_CTAID.X ;  /* 0x00000000000479c3 */ /* 0x000e220000002500 */
[----:B------:R-:W2:Y:S01]  /*0440*/  LDCU UR5, c[0x0][0x390] ;  /* 0x00007200ff0577ac */ /* 0x000ea20008000800 */
[----:B------:R-:W-:Y:S06]  /*0450*/  BSSY.RECONVERGENT B0, `(.L_x_6) ;  /* 0x0000014000007945 */ /* 0x000fec0003800200 */
[----:B------:R-:W-:Y:S01]  /*0460*/  BAR.SYNC.DEFER_BLOCKING 0x0 ;  /* 0x0000000000007b1d */ /* 0x000fe20000010000 */
[----:B------:R-:W-:-:S05]  /*0470*/  ISETP.GE.U32.AND P1, PT, R3, UR8, PT ;  /* 0x0000000803007c0c */ /* 0x000fca000bf26070 */
[----:B------:R-:W3:Y:S01]  /*0480*/  LDCU.64 UR6, c[0x0][0x358] ;  /* 0x00006b00ff0677ac */ /* 0x000ee20008000a00 */
[----:B01----:R-:W-:-:S05]  /*0490*/  IMAD R2, R0, UR4, R3 ;  /* 0x0000000400027c24 */ /* 0x003fca000f8e0203 */
[----:B--2---:R-:W-:-:S13]  /*04a0*/  ISETP.GE.U32.AND P0, PT, R2, UR5, PT ;  /* 0x0000000502007c0c */ /* 0x004fda000bf06070 */
[----:B---3--:R-:W-:Y:S05]  /*04b0*/  @P0 BRA `(.L_x_7) ;  /* 0x0000000000340947 */ /* 0x008fea0003800000 */
[----:B------:R-:W0:Y:S01]  /*04c0*/  S2R R5, SR_CgaCtaId ;  /* 0x0000000000057919 */ /* 0x000e220000008800 */
[----:B------:R-:W1:Y:S01]  /*04d0*/  LDC.64 R6, c[0x0][0x380] ;  /* 0x0000e000ff067b82 */ /* 0x000e620000000a00 */
[----:B------:R-:W2:Y:S01]  /*04e0*/  LDCU UR4, c[0x0][0x370] ;  /* 0x00006e00ff0477ac */ /* 0x000ea20008000800 */
[----:B------:R-:W-:Y:S01]  /*04f0*/  MOV R4, 0x400 ;  /* 0x0000040000047802 */ /* 0x000fe20000000f00 */
[----:B--2---:R-:W-:-:S03]  /*0500*/  IMAD R9, R0, UR4, RZ ;  /* 0x0000000400097c24 */ /* 0x004fc6000f8e02ff */
[----:B0-----:R-:W-:-:S07]  /*0510*/  LEA R11, R5, R4, 0x18 ;  /* 0x00000004050b7211 */ /* 0x001fce00078ec0ff */
.L_x_8:
[----:B-1----:R-:W-:-:S06]  /*0520*/  IMAD.WIDE R4, R2, 0x4, R6 ;  /* 0x0000000402047825 */ /* 0x002fcc00078e0206 */
[----:B------:R-:W2:Y:S01]  /*0530*/  LDG.E R4, desc[UR6][R4.64] ;  /* 0x0000000604047981 */ /* 0x000ea2000c1e1900 */
[----:B------:R-:W-:-:S05]  /*0540*/  IMAD.IADD R2, R9, 0x1, R2 ;  /* 0x0000000109027824 */ /* 0x000fca00078e0202 */
[----:B------:R-:W-:Y:S01]  /*0550*/  ISETP.GE.U32.AND P0, PT, R2, UR5, PT ;  /* 0x0000000502007c0c */ /* 0x000fe2000bf06070 */
[----:B0-2---:R-:W-:-:S05]  /*0560*/  IMAD R8, R4, 0x4, R11 ;  /* 0x0000000404087824 */ /* 0x005fca00078e020b */
[----:B------:R0:W-:Y:S07]  /*0570*/  ATOMS.POPC.INC.32 RZ, [R8+URZ] ;  /* 0x0000000008ff7f8c */ /* 0x0001ee000d8000ff */
[----:B------:R-:W-:Y:S05]  /*0580*/  @!P0 BRA `(.L_x_8) ;  /* 0xfffffffc00e48947 */ /* 0x000fea000383ffff */
.L_x_7:
[----:B------:R-:W-:Y:S05]  /*0590*/  BSYNC.RECONVERGENT B0 ;  /* 0x0000000000007941 */ /* 0x000fea0003800200 */
.L_x_6:
[----:B------:R-:W-:Y:S06]  /*05a0*/  BAR.SYNC.DEFER_BLOCKING 0x0 ;  /* 0x0000000000007b1d */ /* 0x000fec0000010000 */
[----:B------:R-:W-:Y:S05]  /*05b0*/  @P1 EXIT ;  /* 0x000000000000194d */ /* 0x000fea0003800000 */
[----:B0-----:R-:W0:Y:S01]  /*05c0*/  I2F.U32.RP R8, R0 ;  /* 0x0000000000087306 */ /* 0x001e220000209000 */
        /* <DEDUP_REMOVED lines=8> */
[----:B0-----:R-:W-:-:S06]  /*0650*/  IADD3 R4, PT, PT, R8, 0xffffffe, RZ ;  /* 0x0ffffffe08047810 */ /* 0x001fcc0007ffe0ff */
[----:B------:R0:W1:Y:S02]  /*0660*/  F2I.FTZ.U32.TRUNC.NTZ R5, R4 ;  /* 0x0000000400057305 */ /* 0x000064000021f000 */
[----:B0-----:R-:W-:Y:S01]  /*0670*/  MOV R4, RZ ;  /* 0x000000ff00047202 */ /* 0x001fe20000000f00 */
[----:B-1----:R-:W-:-:S04]  /*0680*/  IMAD.MOV R9, RZ, RZ, -R5 ;  /* 0x000000ffff097224 */ /* 0x002fc800078e0a05 */
[----:B------:R-:W-:-:S04]  /*0690*/  IMAD R9, R9, R0, RZ ;  /* 0x0000000009097224 */ /* 0x000fc800078e02ff */
[----:B------:R-:W-:-:S06]  /*06a0*/  IMAD.HI.U32 R8, R5, R9, R4 ;  /* 0x0000000905087227 */ /* 0x000fcc00078e0004 */
[----:B------:R-:W-:-:S04]  /*06b0*/  IMAD.HI.U32 R5, R8, R7, RZ ;  /* 0x0000000708057227 */ /* 0x000fc800078e00ff */
[----:B------:R-:W-:-:S04]  /*06c0*/  IMAD.MOV R2, RZ, RZ, -R5 ;  /* 0x000000ffff027224 */ /* 0x000fc800078e0a05 */
[----:B------:R-:W-:-:S05]  /*06d0*/  IMAD R7, R0, R2, R7 ;  /* 0x0000000200077224 */ /* 0x000fca00078e0207 */
[----:B------:R-:W-:-:S13]  /*06e0*/  ISETP.GE.U32.AND P0, PT, R7, R0, PT ;  /* 0x000000000700720c */ /* 0x000fda0003f06070 */
[----:B------:R-:W-:Y:S01]  /*06f0*/  @P0 IMAD.IADD R7, R7, 0x1, -R0 ;  /* 0x0000000107070824 */ /* 0x000fe200078e0a00 */
[----:B------:R-:W-:-:S04]  /*0700*/  @P0 IADD3 R5, PT, PT, R5, 0x1, RZ ;  /* 0x0000000105050810 */ /* 0x000fc80007ffe0ff */
[----:B------:R-:W-:-:S13]  /*0710*/  ISETP.GE.U32.AND P1, PT, R7, R0, PT ;  /* 0x000000000700720c */ /* 0x000fda0003f26070 */
[----:B------:R-:W-:Y:S01]  /*0720*/  @P1 VIADD R5, R5, 0x1 ;  /* 0x0000000105051836 */ /* 0x000fe20000000000 */
[----:B------:R-:W-:-:S05]  /*0730*/  @!P2 LOP3.LUT R5, RZ, R0, RZ, 0x33, !PT ;  /* 0x00000000ff05a212 */ /* 0x000fca00078e33ff */
[----:B------:R-:W-:-:S05]  /*0740*/  IMAD.IADD R2, R6, 0x1, R5 ;  /* 0x0000000106027824 */ /* 0x000fca00078e0205 */
[C---:B------:R-:W-:Y:S02]  /*0750*/  LOP3.LUT R4, R2.reuse, 0x3, RZ, 0xc0, !PT ;  /* 0x0000000302047812 */ /* 0x040fe400078ec0ff */
[----:B------:R-:W-:Y:S02]  /*0760*/  ISETP.GE.U32.AND P1, PT, R2, 0x3, PT ;  /* 0x000000030200780c */ /* 0x000fe40003f26070 */
[----:B------:R-:W-:-:S13]  /*0770*/  ISETP.NE.AND P0, PT, R4, 0x3, PT ;  /* 0x000000030400780c */ /* 0x000fda0003f05270 */
[----:B------:R-:W-:Y:S05]  /*0780*/  @!P0 BRA `(.L_x_10) ;  /* 0x0000000000448947 */ /* 0x000fea0003800000 */
[----:B------:R-:W0:Y:S01]  /*0790*/  S2UR UR5, SR_CgaCtaId ;  /* 0x00000000000579c3 */ /* 0x000e220000008800 */
[----:B------:R-:W-:Y:S01]  /*07a0*/  UMOV UR4, 0x400 ;  /* 0x0000040000047882 */ /* 0x000fe20000000000 */
[----:B------:R-:W-:-:S04]  /*07b0*/  IADD3 R2, PT, PT, R2, 0x1, RZ ;  /* 0x0000000102027810 */ /* 0x000fc80007ffe0ff */
[----:B------:R-:W-:Y:S02]  /*07c0*/  LOP3.LUT R2, R2, 0x3, RZ, 0xc0, !PT ;  /* 0x0000000302027812 */ /* 0x000fe400078ec0ff */
[----:B------:R-:W1:Y:S03]  /*07d0*/  LDC.64 R4, c[0x0][0x388] ;  /* 0x0000e200ff047b82 */ /* 0x000e660000000a00 */
[----:B------:R-:W-:Y:S01]  /*07e0*/  IMAD.MOV R6, RZ, RZ, -R2 ;  /* 0x000000ffff067224 */ /* 0x000fe200078e0a02 */
[----:B0-----:R-:W-:-:S06]  /*07f0*/  ULEA UR4, UR5, UR4, 0x18 ;  /* 0x0000000405047291 */ /* 0x001fcc000f8ec0ff */
[C---:B------:R-:W-:Y:S01]  /*0800*/  LEA R7, R3.reuse, UR4, 0x2 ;  /* 0x0000000403077c11 */ /* 0x040fe2000f8e10ff */
[----:B-1----:R-:W-:-:S04]  /*0810*/  IMAD.WIDE.U32 R4, R3, 0x4, R4 ;  /* 0x0000000403047825 */ /* 0x002fc800078e0004 */
[----:B------:R-:W-:-:S07]  /*0820*/  IMAD R3, R2, R0, R3 ;  /* 0x0000000002037224 */ /* 0x000fce00078e0203 */
.L_x_11:
[----:B------:R0:W1:Y:S01]  /*0830*/  LDS R9, [R7] ;  /* 0x0000000007097984 */ /* 0x0000620000000800 */
[----:B------:R-:W-:-:S05]  /*0840*/  VIADD R6, R6, 0x1 ;  /* 0x0000000106067836 */ /* 0x000fca0000000000 */
[----:B------:R-:W-:Y:S02]  /*0850*/  ISETP.NE.AND P0, PT, R6, RZ, PT ;  /* 0x000000ff0600720c */ /* 0x000fe40003f05270 */
[C---:B0-----:R-:W-:Y:S01]  /*0860*/  LEA R7, R0.reuse, R7, 0x2 ;  /* 0x0000000700077211 */ /* 0x041fe200078e10ff */
[----:B-1----:R0:W-:Y:S02]  /*0870*/  REDG.E.ADD.STRONG.GPU desc[UR6][R4.64], R9 ;  /* 0x000000090400798e */ /* 0x0021e4000c12e106 */
[----:B0-----:R-:W-:-:S08]  /*0880*/  IMAD.WIDE.U32 R4, R0, 0x4, R4 ;  /* 0x0000000400047825 */ /* 0x001fd000078e0004 */
[----:B------:R-:W-:Y:S05]  /*0890*/  @P0 BRA `(.L_x_11) ;  /* 0xfffffffc00e40947 */ /* 0x000fea000383ffff */
.L_x_10:
[----:B------:R-:W-:Y:S05]  /*08a0*/  BSYNC.RECONVERGENT B0 ;  /* 0x0000000000007941 */ /* 0x000fea0003800200 */
.L_x_9:
[----:B------:R-:W-:Y:S05]  /*08b0*/  @!P1 EXIT ;  /* 0x000000000000994d */ /* 0x000fea0003800000 */
[----:B------:R-:W0:Y:S01]  /*08c0*/  S2UR UR5, SR_CgaCtaId ;  /* 0x00000000000579c3 */ /* 0x000e220000008800 */
[----:B------:R-:W-:-:S07]  /*08d0*/  UMOV UR4, 0x400 ;  /* 0x0000040000047882 */ /* 0x000fce0000000000 */
[----:B------:R-:W1:Y:S01]  /*08e0*/  LDC.64 R4, c[0x0][0x388] ;  /* 0x0000e200ff047b82 */ /* 0x000e620000000a00 */
[----:B0-----:R-:W-:-:S12]  /*08f0*/  ULEA UR4, UR5, UR4, 0x18 ;  /* 0x0000000405047291 */ /* 0x001fd8000f8ec0ff */
.L_x_12:
[C---:B0-----:R-:W-:Y:S01]  /*0900*/  LEA R15, R3.reuse, UR4, 0x2 ;  /* 0x00000004030f7c11 */ /* 0x041fe2000f8e10ff */
[----:B------:R-:W-:Y:S02]  /*0910*/  IMAD.IADD R9, R0, 0x1, R3 ;  /* 0x0000000100097824 */ /* 0x000fe400078e0203 */
[----:B-1----:R-:W-:-:S04]  /*0920*/  IMAD.WIDE.U32 R6, R3, 0x4, R4 ;  /* 0x0000000403067825 */ /* 0x002fc800078e0004 */
[C---:B------:R-:W-:Y:S02]  /*0930*/  IMAD R17, R0.reuse, 0x4, R15 ;  /* 0x0000000400117824 */ /* 0x040fe400078e020f */
[----:B------:R-:W0:Y:S01]  /*0940*/  LDS R15, [R15] ;  /* 0x000000000f0f7984 */ /* 0x000e220000000800 */
[----:B------:R-:W-:Y:S02]  /*0950*/  IMAD.IADD R11, R9, 0x1, R0 ;  /* 0x00000001090b7824 */ /* 0x000fe400078e0200 */
[C---:B------:R-:W-:Y:S02]  /*0960*/  IMAD R19, R0.reuse, 0x4, R17 ;  /* 0x0000000400137824 */ /* 0x040fe400078e0211 */
[----:B------:R-:W1:Y:S01]  /*0970*/  LDS R17, [R17] ;  /* 0x0000000011117984 */ /* 0x000e620000000800 */
[----:B------:R-:W-:Y:S01]  /*0980*/  IADD3 R21, PT, PT, R11, R0, RZ ;  /* 0x000000000b157210 */ /* 0x000fe20007ffe0ff */
[----:B------:R-:W-:Y:S01]  /*0990*/  IMAD.WIDE.U32 R8, R9, 0x4, R4 ;  /* 0x0000000409087825 */ /* 0x000fe200078e0004 */
[----:B------:R-:W-:-:S02]  /*09a0*/  LEA R2, R0, R19, 0x2 ;  /* 0x0000001300027211 */ /* 0x000fc400078e10ff */
[----:B------:R-:W2:Y:S01]  /*09b0*/  LDS R19, [R19] ;  /* 0x0000000013137984 */ /* 0x000ea20000000800 */
[----:B------:R-:W-:Y:S02]  /*09c0*/  IMAD.IADD R3, R21, 0x1, R0 ;  /* 0x0000000115037824 */ /* 0x000fe400078e0200 */
[--C-:B------:R-:W-:Y:S01]  /*09d0*/  IMAD.WIDE.U32 R10, R11, 0x4, R4.reuse ;  /* 0x000000040b0a7825 */ /* 0x100fe200078e0004 */
[----:B------:R-:W3:Y:S02]  /*09e0*/  LDS R23, [R2] ;  /* 0x0000000002177984 */ /* 0x000ee40000000800 */
[----:B------:R-:W-:Y:S01]  /*09f0*/  ISETP.GE.U32.AND P0, PT, R3, UR8, PT ;  /* 0x0000000803007c0c */ /* 0x000fe2000bf06070 */
[----:B------:R-:W-:Y:S01]  /*0a00*/  IMAD.WIDE.U32 R12, R21, 0x4, R4 ;  /* 0x00000004150c7825 */ /* 0x000fe200078e0004 */
[----:B0-----:R0:W-:Y:S04]  /*0a10*/  REDG.E.ADD.STRONG.GPU desc[UR6][R6.64], R15 ;  /* 0x0000000f0600798e */ /* 0x0011e8000c12e106 */
[----:B-1----:R0:W-:Y:S04]  /*0a20*/  REDG.E.ADD.STRONG.GPU desc[UR6][R8.64], R17 ;  /* 0x000000110800798e */ /* 0x0021e8000c12e106 */
[----:B--2---:R0:W-:Y:S04]  /*0a30*/  REDG.E.ADD.STRONG.GPU desc[UR6][R10.64], R19 ;  /* 0x000000130a00798e */ /* 0x0041e8000c12e106 */
[----:B---3--:R0:W-:Y:S01]  /*0a40*/  REDG.E.ADD.STRONG.GPU desc[UR6][R12.64], R23 ;  /* 0x000000170c00798e */ /* 0x0081e2000c12e106 */
[----:B------:R-:W-:Y:S05]  /*0a50*/  @!P0 BRA `(.L_x_12) ;  /* 0xfffffffc00a88947 */ /* 0x000fea000383ffff */
[----:B------:R-:W-:Y:S05]  /*0a60*/  EXIT ;  /* 0x000000000000794d */ /* 0x000fea0003800000 */
.L_x_13:
[----:B------:R-:W-:-:S00]  /*0a70*/  BRA `(.L_x_13) ;  /* 0xfffffffc00fc7947 */ /* 0x000fc0000383ffff */
[----:B------:R-:W-:-:S00]  /*0a80*/  NOP ;  /* 0x0000000000007918 */ /* 0x000fc00000000000 */
[----:B------:R-:W-:-:S00]  /*0a90*/  NOP ;  /* 0x0000000000007918 */ /* 0x000fc00000000000 */
[----:B------:R-:W-:-:S00]  /*0aa0*/  NOP ;  /* 0x0000000000007918 */ /* 0x000fc00000000000 */
[----:B------:R-:W-:-:S00]  /*0ab0*/  NOP ;  /* 0x0000000000007918 */ /* 0x000fc00000000000 */
[----:B------:R-:W-:-:S00]  /*0ac0*/  NOP ;  /* 0x0000000000007918 */ /* 0x000fc00000000000 */
[----:B------:R-:W-:-:S00]  /*0ad0*/  NOP ;  /* 0x0000000000007918 */ /* 0x000fc00000000000 */
[----:B------:R-:W-:-:S00]  /*0ae0*/  NOP ;  /* 0x0000000000007918 */ /* 0x000fc00000000000 */
[----:B------:R-:W-:-:S00]  /*0af0*/  NOP ;  /* 0x0000000000007918 */ /* 0x000fc00000000000 */
.L_x_14:


//--------------------- .nv.shared._Z12histo_kernelPjS_jj --------------------------
	.section	.nv.shared._Z12histo_kernelPjS_jj,"aw",@nobits
	.sectionflags	@""
	.align	16
	.zero		1024


//--------------------- .nv.shared.reserved.0     --------------------------
	.section	.nv.shared.reserved.0,"aw",@nobits
	.weak		__nv_reservedSMEM_offset_0_alias
	.size		__nv_reservedSMEM_offset_0_alias, 0, 64
	.other		__nv_reservedSMEM_offset_0_alias,@"STO_CUDA_RESERVED_SHARED STV_DEFAULT"
__nv_reservedSMEM_offset_0_alias:
	.zero		0
	.zero		64


//--------------------- .nv.constant0._Z12histo_kernelPjS_jj --------------------------
	.section	.nv.constant0._Z12histo_kernelPjS_jj,"a",@progbits
	.sectionflags	@""
	.align	4
.nv.constant0._Z12histo_kernelPjS_jj:
	.zero		920


//--------------------- SYMBOLS --------------------------

	.type		.nv.reservedSmem.offset0,@object
	.size		.nv.reservedSmem.offset0,0x4
	.type		.nv.reservedSmem.cap,@object
	.size		.nv.reservedSmem.cap,0x4
